//
// Generated by NVIDIA NVVM Compiler
//
// Compiler Build ID: CL-36424714
// Cuda compilation tools, release 13.0, V13.0.88
// Based on NVVM 20.0.0
//

.version 9.0
.target sm_100
.address_size 64

	// .globl	_Z18matmul_ShareMemoryPiS_S_i
// _ZZ18matmul_ShareMemoryPiS_S_iE3Mds has been demoted
// _ZZ18matmul_ShareMemoryPiS_S_iE3Nds has been demoted

.visible .entry _Z18matmul_ShareMemoryPiS_S_i(
	.param .u64 .ptr .align 1 _Z18matmul_ShareMemoryPiS_S_i_param_0,
	.param .u64 .ptr .align 1 _Z18matmul_ShareMemoryPiS_S_i_param_1,
	.param .u64 .ptr .align 1 _Z18matmul_ShareMemoryPiS_S_i_param_2,
	.param .u32 _Z18matmul_ShareMemoryPiS_S_i_param_3
)
{
	.reg .pred 	%p<8>;
	.reg .b32 	%r<139>;
	.reg .b32 	%f<155>;
	.reg .b64 	%rd<29>;
	// demoted variable
	.shared .align 4 .b8 _ZZ18matmul_ShareMemoryPiS_S_iE3Mds[100];
	// demoted variable
	.shared .align 4 .b8 _ZZ18matmul_ShareMemoryPiS_S_iE3Nds[100];
	ld.param.u64 	%rd4, [_Z18matmul_ShareMemoryPiS_S_i_param_0];
	ld.param.u64 	%rd5, [_Z18matmul_ShareMemoryPiS_S_i_param_1];
	ld.param.u64 	%rd3, [_Z18matmul_ShareMemoryPiS_S_i_param_2];
	ld.param.u32 	%r44, [_Z18matmul_ShareMemoryPiS_S_i_param_3];
	cvta.to.global.u64 	%rd1, %rd5;
	cvta.to.global.u64 	%rd2, %rd4;
	mov.u32 	%r46, %ctaid.x;
	mov.u32 	%r47, %ctaid.y;
	mov.u32 	%r1, %tid.x;
	mov.u32 	%r2, %tid.y;
	mul.lo.s32 	%r3, %r46, 5;
	add.s32 	%r4, %r3, %r1;
	mad.lo.s32 	%r5, %r47, 5, %r2;
	mul.hi.s32 	%r48, %r44, 1717986919;
	shr.u32 	%r49, %r48, 31;
	shr.s32 	%r50, %r48, 1;
	add.s32 	%r6, %r50, %r49;
	setp.lt.s32 	%p1, %r44, 5;
	mov.b32 	%r138, 0;
	@%p1 bra 	$L__BB0_9;
	mad.lo.s32 	%r7, %r44, %r5, %r1;
	mul.lo.s32 	%r53, %r2, 20;
	mov.u32 	%r54, _ZZ18matmul_ShareMemoryPiS_S_iE3Mds;
	add.s32 	%r8, %r54, %r53;
	shl.b32 	%r55, %r1, 2;
	add.s32 	%r9, %r8, %r55;
	mov.u32 	%r56, _ZZ18matmul_ShareMemoryPiS_S_iE3Nds;
	add.s32 	%r11, %r56, %r55;
	add.s32 	%r10, %r11, %r53;
	add.s32 	%r57, %r6, -1;
	and.b32  	%r12, %r6, 3;
	setp.lt.u32 	%p2, %r57, 3;
	mov.b32 	%r136, 0;
	mov.u32 	%r138, %r136;
	@%p2 bra 	$L__BB0_4;
	and.b32  	%r136, %r6, 536870908;
	neg.s32 	%r130, %r136;
	add.s32 	%r59, %r2, 15;
	mad.lo.s32 	%r60, %r44, %r59, %r1;
	add.s32 	%r128, %r60, %r3;
	mul.lo.s32 	%r16, %r44, 20;
	add.s32 	%r61, %r2, 10;
	mad.lo.s32 	%r62, %r44, %r61, %r1;
	add.s32 	%r127, %r62, %r3;
	add.s32 	%r63, %r2, 5;
	mad.lo.s32 	%r64, %r44, %r63, %r1;
	add.s32 	%r126, %r64, %r3;
	mad.lo.s32 	%r65, %r2, %r44, %r1;
	add.s32 	%r125, %r65, %r3;
	mov.b32 	%r138, 0;
	mov.u32 	%r129, %r7;
$L__BB0_3:
	.pragma "nounroll";
	mul.wide.s32 	%rd6, %r129, 4;
	add.s64 	%rd7, %rd2, %rd6;
	ld.global.u32 	%r66, [%rd7];
	cvt.rn.f32.s32 	%f1, %r66;
	st.shared.f32 	[%r9], %f1;
	mul.wide.u32 	%rd8, %r125, 4;
	add.s64 	%rd9, %rd1, %rd8;
	ld.global.u32 	%r67, [%rd9];
	cvt.rn.f32.s32 	%f2, %r67;
	st.shared.f32 	[%r10], %f2;
	bar.sync 	0;
	ld.shared.f32 	%f3, [%r8];
	ld.shared.f32 	%f4, [%r11];
	cvt.rn.f32.s32 	%f5, %r138;
	fma.rn.f32 	%f6, %f3, %f4, %f5;
	cvt.rzi.s32.f32 	%r68, %f6;
	ld.shared.f32 	%f7, [%r8+4];
	ld.shared.f32 	%f8, [%r11+20];
	cvt.rn.f32.s32 	%f9, %r68;
	fma.rn.f32 	%f10, %f7, %f8, %f9;
	cvt.rzi.s32.f32 	%r69, %f10;
	ld.shared.f32 	%f11, [%r8+8];
	ld.shared.f32 	%f12, [%r11+40];
	cvt.rn.f32.s32 	%f13, %r69;
	fma.rn.f32 	%f14, %f11, %f12, %f13;
	cvt.rzi.s32.f32 	%r70, %f14;
	ld.shared.f32 	%f15, [%r8+12];
	ld.shared.f32 	%f16, [%r11+60];
	cvt.rn.f32.s32 	%f17, %r70;
	fma.rn.f32 	%f18, %f15, %f16, %f17;
	cvt.rzi.s32.f32 	%r71, %f18;
	ld.shared.f32 	%f19, [%r8+16];
	ld.shared.f32 	%f20, [%r11+80];
	cvt.rn.f32.s32 	%f21, %r71;
	fma.rn.f32 	%f22, %f19, %f20, %f21;
	bar.sync 	0;
	ld.global.u32 	%r72, [%rd7+20];
	cvt.rn.f32.s32 	%f23, %r72;
	st.shared.f32 	[%r9], %f23;
	mul.wide.u32 	%rd10, %r126, 4;
	add.s64 	%rd11, %rd1, %rd10;
	ld.global.u32 	%r73, [%rd11];
	cvt.rn.f32.s32 	%f24, %r73;
	st.shared.f32 	[%r10], %f24;
	bar.sync 	0;
	cvt.rzi.s32.f32 	%r74, %f22;
	ld.shared.f32 	%f25, [%r8];
	ld.shared.f32 	%f26, [%r11];
	cvt.rn.f32.s32 	%f27, %r74;
	fma.rn.f32 	%f28, %f25, %f26, %f27;
	cvt.rzi.s32.f32 	%r75, %f28;
	ld.shared.f32 	%f29, [%r8+4];
	ld.shared.f32 	%f30, [%r11+20];
	cvt.rn.f32.s32 	%f31, %r75;
	fma.rn.f32 	%f32, %f29, %f30, %f31;
	cvt.rzi.s32.f32 	%r76, %f32;
	ld.shared.f32 	%f33, [%r8+8];
	ld.shared.f32 	%f34, [%r11+40];
	cvt.rn.f32.s32 	%f35, %r76;
	fma.rn.f32 	%f36, %f33, %f34, %f35;
	cvt.rzi.s32.f32 	%r77, %f36;
	ld.shared.f32 	%f37, [%r8+12];
	ld.shared.f32 	%f38, [%r11+60];
	cvt.rn.f32.s32 	%f39, %r77;
	fma.rn.f32 	%f40, %f37, %f38, %f39;
	cvt.rzi.s32.f32 	%r78, %f40;
	ld.shared.f32 	%f41, [%r8+16];
	ld.shared.f32 	%f42, [%r11+80];
	cvt.rn.f32.s32 	%f43, %r78;
	fma.rn.f32 	%f44, %f41, %f42, %f43;
	bar.sync 	0;
	ld.global.u32 	%r79, [%rd7+40];
	cvt.rn.f32.s32 	%f45, %r79;
	st.shared.f32 	[%r9], %f45;
	mul.wide.u32 	%rd12, %r127, 4;
	add.s64 	%rd13, %rd1, %rd12;
	ld.global.u32 	%r80, [%rd13];
	cvt.rn.f32.s32 	%f46, %r80;
	st.shared.f32 	[%r10], %f46;
	bar.sync 	0;
	cvt.rzi.s32.f32 	%r81, %f44;
	ld.shared.f32 	%f47, [%r8];
	ld.shared.f32 	%f48, [%r11];
	cvt.rn.f32.s32 	%f49, %r81;
	fma.rn.f32 	%f50, %f47, %f48, %f49;
	cvt.rzi.s32.f32 	%r82, %f50;
	ld.shared.f32 	%f51, [%r8+4];
	ld.shared.f32 	%f52, [%r11+20];
	cvt.rn.f32.s32 	%f53, %r82;
	fma.rn.f32 	%f54, %f51, %f52, %f53;
	cvt.rzi.s32.f32 	%r83, %f54;
	ld.shared.f32 	%f55, [%r8+8];
	ld.shared.f32 	%f56, [%r11+40];
	cvt.rn.f32.s32 	%f57, %r83;
	fma.rn.f32 	%f58, %f55, %f56, %f57;
	cvt.rzi.s32.f32 	%r84, %f58;
	ld.shared.f32 	%f59, [%r8+12];
	ld.shared.f32 	%f60, [%r11+60];
	cvt.rn.f32.s32 	%f61, %r84;
	fma.rn.f32 	%f62, %f59, %f60, %f61;
	cvt.rzi.s32.f32 	%r85, %f62;
	ld.shared.f32 	%f63, [%r8+16];
	ld.shared.f32 	%f64, [%r11+80];
	cvt.rn.f32.s32 	%f65, %r85;
	fma.rn.f32 	%f66, %f63, %f64, %f65;
	bar.sync 	0;
	ld.global.u32 	%r86, [%rd7+60];
	cvt.rn.f32.s32 	%f67, %r86;
	st.shared.f32 	[%r9], %f67;
	mul.wide.u32 	%rd14, %r128, 4;
	add.s64 	%rd15, %rd1, %rd14;
	ld.global.u32 	%r87, [%rd15];
	cvt.rn.f32.s32 	%f68, %r87;
	st.shared.f32 	[%r10], %f68;
	bar.sync 	0;
	cvt.rzi.s32.f32 	%r88, %f66;
	ld.shared.f32 	%f69, [%r8];
	ld.shared.f32 	%f70, [%r11];
	cvt.rn.f32.s32 	%f71, %r88;
	fma.rn.f32 	%f72, %f69, %f70, %f71;
	cvt.rzi.s32.f32 	%r89, %f72;
	ld.shared.f32 	%f73, [%r8+4];
	ld.shared.f32 	%f74, [%r11+20];
	cvt.rn.f32.s32 	%f75, %r89;
	fma.rn.f32 	%f76, %f73, %f74, %f75;
	cvt.rzi.s32.f32 	%r90, %f76;
	ld.shared.f32 	%f77, [%r8+8];
	ld.shared.f32 	%f78, [%r11+40];
	cvt.rn.f32.s32 	%f79, %r90;
	fma.rn.f32 	%f80, %f77, %f78, %f79;
	cvt.rzi.s32.f32 	%r91, %f80;
	ld.shared.f32 	%f81, [%r8+12];
	ld.shared.f32 	%f82, [%r11+60];
	cvt.rn.f32.s32 	%f83, %r91;
	fma.rn.f32 	%f84, %f81, %f82, %f83;
	cvt.rzi.s32.f32 	%r92, %f84;
	ld.shared.f32 	%f85, [%r8+16];
	ld.shared.f32 	%f86, [%r11+80];
	cvt.rn.f32.s32 	%f87, %r92;
	fma.rn.f32 	%f88, %f85, %f86, %f87;
	cvt.rzi.s32.f32 	%r138, %f88;
	bar.sync 	0;
	add.s32 	%r130, %r130, 4;
	add.s32 	%r129, %r129, 20;
	add.s32 	%r128, %r128, %r16;
	add.s32 	%r127, %r127, %r16;
	add.s32 	%r126, %r126, %r16;
	add.s32 	%r125, %r125, %r16;
	setp.ne.s32 	%p3, %r130, 0;
	@%p3 bra 	$L__BB0_3;
$L__BB0_4:
	setp.eq.s32 	%p4, %r12, 0;
	@%p4 bra 	$L__BB0_9;
	setp.eq.s32 	%p5, %r12, 1;
	@%p5 bra 	$L__BB0_7;
	mul.lo.s32 	%r94, %r136, 5;
	add.s32 	%r95, %r7, %r94;
	mul.wide.s32 	%rd16, %r95, 4;
	add.s64 	%rd17, %rd2, %rd16;
	ld.global.u32 	%r96, [%rd17];
	cvt.rn.f32.s32 	%f89, %r96;
	st.shared.f32 	[%r9], %f89;
	add.s32 	%r97, %r94, %r2;
	mad.lo.s32 	%r98, %r97, %r44, %r4;
	mul.wide.u32 	%rd18, %r98, 4;
	add.s64 	%rd19, %rd1, %rd18;
	ld.global.u32 	%r99, [%rd19];
	cvt.rn.f32.s32 	%f90, %r99;
	st.shared.f32 	[%r10], %f90;
	bar.sync 	0;
	ld.shared.f32 	%f91, [%r8];
	ld.shared.f32 	%f92, [%r11];
	cvt.rn.f32.s32 	%f93, %r138;
	fma.rn.f32 	%f94, %f91, %f92, %f93;
	cvt.rzi.s32.f32 	%r100, %f94;
	ld.shared.f32 	%f95, [%r8+4];
	ld.shared.f32 	%f96, [%r11+20];
	cvt.rn.f32.s32 	%f97, %r100;
	fma.rn.f32 	%f98, %f95, %f96, %f97;
	cvt.rzi.s32.f32 	%r101, %f98;
	ld.shared.f32 	%f99, [%r8+8];
	ld.shared.f32 	%f100, [%r11+40];
	cvt.rn.f32.s32 	%f101, %r101;
	fma.rn.f32 	%f102, %f99, %f100, %f101;
	cvt.rzi.s32.f32 	%r102, %f102;
	ld.shared.f32 	%f103, [%r8+12];
	ld.shared.f32 	%f104, [%r11+60];
	cvt.rn.f32.s32 	%f105, %r102;
	fma.rn.f32 	%f106, %f103, %f104, %f105;
	cvt.rzi.s32.f32 	%r103, %f106;
	ld.shared.f32 	%f107, [%r8+16];
	ld.shared.f32 	%f108, [%r11+80];
	cvt.rn.f32.s32 	%f109, %r103;
	fma.rn.f32 	%f110, %f107, %f108, %f109;
	bar.sync 	0;
	ld.global.u32 	%r104, [%rd17+20];
	cvt.rn.f32.s32 	%f111, %r104;
	st.shared.f32 	[%r9], %f111;
	add.s32 	%r105, %r97, 5;
	mad.lo.s32 	%r106, %r105, %r44, %r4;
	mul.wide.u32 	%rd20, %r106, 4;
	add.s64 	%rd21, %rd1, %rd20;
	ld.global.u32 	%r107, [%rd21];
	cvt.rn.f32.s32 	%f112, %r107;
	st.shared.f32 	[%r10], %f112;
	bar.sync 	0;
	cvt.rzi.s32.f32 	%r108, %f110;
	ld.shared.f32 	%f113, [%r8];
	ld.shared.f32 	%f114, [%r11];
	cvt.rn.f32.s32 	%f115, %r108;
	fma.rn.f32 	%f116, %f113, %f114, %f115;
	cvt.rzi.s32.f32 	%r109, %f116;
	ld.shared.f32 	%f117, [%r8+4];
	ld.shared.f32 	%f118, [%r11+20];
	cvt.rn.f32.s32 	%f119, %r109;
	fma.rn.f32 	%f120, %f117, %f118, %f119;
	cvt.rzi.s32.f32 	%r110, %f120;
	ld.shared.f32 	%f121, [%r8+8];
	ld.shared.f32 	%f122, [%r11+40];
	cvt.rn.f32.s32 	%f123, %r110;
	fma.rn.f32 	%f124, %f121, %f122, %f123;
	cvt.rzi.s32.f32 	%r111, %f124;
	ld.shared.f32 	%f125, [%r8+12];
	ld.shared.f32 	%f126, [%r11+60];
	cvt.rn.f32.s32 	%f127, %r111;
	fma.rn.f32 	%f128, %f125, %f126, %f127;
	cvt.rzi.s32.f32 	%r112, %f128;
	ld.shared.f32 	%f129, [%r8+16];
	ld.shared.f32 	%f130, [%r11+80];
	cvt.rn.f32.s32 	%f131, %r112;
	fma.rn.f32 	%f132, %f129, %f130, %f131;
	bar.sync 	0;
	cvt.rzi.s32.f32 	%r138, %f132;
	add.s32 	%r136, %r136, 2;
$L__BB0_7:
	and.b32  	%r113, %r6, 1;
	setp.eq.b32 	%p6, %r113, 1;
	not.pred 	%p7, %p6;
	@%p7 bra 	$L__BB0_9;
	mul.lo.s32 	%r114, %r136, 5;
	add.s32 	%r115, %r7, %r114;
	mul.wide.s32 	%rd22, %r115, 4;
	add.s64 	%rd23, %rd2, %rd22;
	ld.global.u32 	%r116, [%rd23];
	cvt.rn.f32.s32 	%f133, %r116;
	st.shared.f32 	[%r9], %f133;
	add.s32 	%r117, %r114, %r2;
	mad.lo.s32 	%r118, %r117, %r44, %r4;
	mul.wide.u32 	%rd24, %r118, 4;
	add.s64 	%rd25, %rd1, %rd24;
	ld.global.u32 	%r119, [%rd25];
	cvt.rn.f32.s32 	%f134, %r119;
	st.shared.f32 	[%r10], %f134;
	bar.sync 	0;
	ld.shared.f32 	%f135, [%r8];
	ld.shared.f32 	%f136, [%r11];
	cvt.rn.f32.s32 	%f137, %r138;
	fma.rn.f32 	%f138, %f135, %f136, %f137;
	cvt.rzi.s32.f32 	%r120, %f138;
	ld.shared.f32 	%f139, [%r8+4];
	ld.shared.f32 	%f140, [%r11+20];
	cvt.rn.f32.s32 	%f141, %r120;
	fma.rn.f32 	%f142, %f139, %f140, %f141;
	cvt.rzi.s32.f32 	%r121, %f142;
	ld.shared.f32 	%f143, [%r8+8];
	ld.shared.f32 	%f144, [%r11+40];
	cvt.rn.f32.s32 	%f145, %r121;
	fma.rn.f32 	%f146, %f143, %f144, %f145;
	cvt.rzi.s32.f32 	%r122, %f146;
	ld.shared.f32 	%f147, [%r8+12];
	ld.shared.f32 	%f148, [%r11+60];
	cvt.rn.f32.s32 	%f149, %r122;
	fma.rn.f32 	%f150, %f147, %f148, %f149;
	cvt.rzi.s32.f32 	%r123, %f150;
	ld.shared.f32 	%f151, [%r8+16];
	ld.shared.f32 	%f152, [%r11+80];
	cvt.rn.f32.s32 	%f153, %r123;
	fma.rn.f32 	%f154, %f151, %f152, %f153;
	cvt.rzi.s32.f32 	%r138, %f154;
	bar.sync 	0;
$L__BB0_9:
	cvta.to.global.u64 	%rd26, %rd3;
	mad.lo.s32 	%r124, %r44, %r5, %r4;
	mul.wide.s32 	%rd27, %r124, 4;
	add.s64 	%rd28, %rd26, %rd27;
	st.global.u32 	[%rd28], %r138;
	ret;

}


// ===== COMPILED SASS (sm_100) =====

	.target	sm_100

	.elftype	@"ET_EXEC"


//--------------------- .note.nv.tkinfo           --------------------------
	.section	.note.nv.tkinfo,"",@"SHT_NOTE"
	.sectionflags	@"SHF_NOTE_NV_TKINFO"
	.tkinfo
        /*0018*/ 	.word	0x00000002
        /*0030*/ 	.string	""
        /*0030*/ 	.string	"ptxas"
        /*0030*/ 	.string	"Cuda compilation tools, release 13.0, V13.0.88"
        /*0030*/ 	.string	"Build cuda_13.0.r13.0/compiler.36424714_0"
        /*0030*/ 	.string	"-arch sm_100 -m 64 "



//--------------------- .note.nv.cuinfo           --------------------------
	.section	.note.nv.cuinfo,"",@"SHT_NOTE"
	.sectionflags	@"SHF_NOTE_NV_CUINFO"
        /*0018*/ 	.short	0x0002
        /*001a*/ 	.short	0x0064
        /*001c*/ 	.short	0x0082
	.zero		2


//--------------------- .nv.info                  --------------------------
	.section	.nv.info,"",@"SHT_CUDA_INFO"
	.align	4


	//----- nvinfo : EIATTR_REGCOUNT
	.align		4
        /*0000*/ 	.byte	0x04, 0x2f
        /*0002*/ 	.short	(.L_1 - .L_0)
	.align		4
.L_0:
        /*0004*/ 	.word	index@(_Z18matmul_ShareMemoryPiS_S_i)
        /*0008*/ 	.word	0x00000020


	//----- nvinfo : EIATTR_FRAME_SIZE
	.align		4
.L_1:
        /*000c*/ 	.byte	0x04, 0x11
        /*000e*/ 	.short	(.L_3 - .L_2)
	.align		4
.L_2:
        /*0010*/ 	.word	index@(_Z18matmul_ShareMemoryPiS_S_i)
        /*0014*/ 	.word	0x00000000


	//----- nvinfo : EIATTR_MIN_STACK_SIZE
	.align		4
.L_3:
        /*0018*/ 	.byte	0x04, 0x12
        /*001a*/ 	.short	(.L_5 - .L_4)
	.align		4
.L_4:
        /*001c*/ 	.word	index@(_Z18matmul_ShareMemoryPiS_S_i)
        /*0020*/ 	.word	0x00000000
.L_5:


//--------------------- .nv.compat                --------------------------
	.section	.nv.compat,"",@"SHT_CUDA_COMPAT_INFO"
	.align	4
        /*0000*/ 	.byte	0x02, 0x09, 0x00, 0x00, 0x02, 0x02, 0x01, 0x00, 0x02, 0x05, 0x05, 0x00, 0x03, 0x07, 0x01, 0x01
        /*0010*/ 	.byte	0x02, 0x03, 0x00, 0x00, 0x02, 0x06, 0x01, 0x00, 0x04, 0x0b, 0x08, 0x00, 0x09, 0x00, 0x00, 0x00
        /*0020*/ 	.byte	0x00, 0x00, 0x00, 0x00


//--------------------- .nv.info._Z18matmul_ShareMemoryPiS_S_i --------------------------
	.section	.nv.info._Z18matmul_ShareMemoryPiS_S_i,"",@"SHT_CUDA_INFO"
	.sectionflags	@""
	.align	4


	//----- nvinfo : EIATTR_CUDA_API_VERSION
	.align		4
        /*0000*/ 	.byte	0x04, 0x37
        /*0002*/ 	.short	(.L_7 - .L_6)
.L_6:
        /*0004*/ 	.word	0x00000082


	//----- nvinfo : EIATTR_KPARAM_INFO
	.align		4
.L_7:
        /*0008*/ 	.byte	0x04, 0x17
        /*000a*/ 	.short	(.L_9 - .L_8)
.L_8:
        /*000c*/ 	.word	0x00000000
        /*0010*/ 	.short	0x0003
        /*0012*/ 	.short	0x0018
        /*0014*/ 	.byte	0x00, 0xf0, 0x11, 0x00


	//----- nvinfo : EIATTR_KPARAM_INFO
	.align		4
.L_9:
        /*0018*/ 	.byte	0x04, 0x17
        /*001a*/ 	.short	(.L_11 - .L_10)
.L_10:
        /*001c*/ 	.word	0x00000000
        /*0020*/ 	.short	0x0002
        /*0022*/ 	.short	0x0010
        /*0024*/ 	.byte	0x00, 0xf5, 0x21, 0x00


	//----- nvinfo : EIATTR_KPARAM_INFO
	.align		4
.L_11:
        /*0028*/ 	.byte	0x04, 0x17
        /*002a*/ 	.short	(.L_13 - .L_12)
.L_12:
        /*002c*/ 	.word	0x00000000
        /*0030*/ 	.short	0x0001
        /*0032*/ 	.short	0x0008
        /*0034*/ 	.byte	0x00, 0xf5, 0x21, 0x00


	//----- nvinfo : EIATTR_KPARAM_INFO
	.align		4
.L_13:
        /*0038*/ 	.byte	0x04, 0x17
        /*003a*/ 	.short	(.L_15 - .L_14)
.L_14:
        /*003c*/ 	.word	0x00000000
        /*0040*/ 	.short	0x0000
        /*0042*/ 	.short	0x0000
        /*0044*/ 	.byte	0x00, 0xf5, 0x21, 0x00


	//----- nvinfo : EIATTR_SPARSE_MMA_MASK
	.align		4
.L_15:
        /*0048*/ 	.byte	0x03, 0x50
        /*004a*/ 	.short	0x0000


	//----- nvinfo : EIATTR_MAXREG_COUNT
	.align		4
        /*004c*/ 	.byte	0x03, 0x1b
        /*004e*/ 	.short	0x00ff


	//----- nvinfo : EIATTR_NUM_BARRIERS
	.align		4
        /*0050*/ 	.byte	0x02, 0x4c
        /*0052*/ 	.byte	0x01
	.zero		1


	//----- nvinfo : EIATTR_MERCURY_ISA_VERSION
	.align		4
        /*0054*/ 	.byte	0x03, 0x5f
        /*0056*/ 	.short	0x0101


	//----- nvinfo : EIATTR_VRC_CTA_INIT_COUNT
	.align		4
        /*0058*/ 	.byte	0x02, 0x4a
	.zero		1
	.zero		1


	//----- nvinfo : EIATTR_EXIT_INSTR_OFFSETS
	.align		4
        /*005c*/ 	.byte	0x04, 0x1c
        /*005e*/ 	.short	(.L_17 - .L_16)


	//   ....[0]....
.L_16:
        /*0060*/ 	.word	0x00001410


	//----- nvinfo : EIATTR_CBANK_PARAM_SIZE
	.align		4
.L_17:
        /*0064*/ 	.byte	0x03, 0x19
        /*0066*/ 	.short	0x001c


	//----- nvinfo : EIATTR_PARAM_CBANK
	.align		4
        /*0068*/ 	.byte	0x04, 0x0a
        /*006a*/ 	.short	(.L_19 - .L_18)
	.align		4
.L_18:
        /*006c*/ 	.word	index@(.nv.constant0._Z18matmul_ShareMemoryPiS_S_i)
        /*0070*/ 	.short	0x0380
        /*0072*/ 	.short	0x001c


	//----- nvinfo : EIATTR_SW_WAR
	.align		4
.L_19:
        /*0074*/ 	.byte	0x04, 0x36
        /*0076*/ 	.short	(.L_21 - .L_20)
.L_20:
        /*0078*/ 	.word	0x00000008
.L_21:


//--------------------- .nv.callgraph             --------------------------
	.section	.nv.callgraph,"",@"SHT_CUDA_CALLGRAPH"
	.align	4
	.sectionentsize	8
	.align		4
        /*0000*/ 	.word	0x00000000
	.align		4
        /*0004*/ 	.word	0xffffffff
	.align		4
        /*0008*/ 	.word	0x00000000
	.align		4
        /*000c*/ 	.word	0xfffffffe
	.align		4
        /*0010*/ 	.word	0x00000000
	.align		4
        /*0014*/ 	.word	0xfffffffd
	.align		4
        /*0018*/ 	.word	0x00000000
	.align		4
        /*001c*/ 	.word	0xfffffffc


//--------------------- .text._Z18matmul_ShareMemoryPiS_S_i --------------------------
	.section	.text._Z18matmul_ShareMemoryPiS_S_i,"ax",@progbits
	.align	128
        .global         _Z18matmul_ShareMemoryPiS_S_i
        .type           _Z18matmul_ShareMemoryPiS_S_i,@function
        .size           _Z18matmul_ShareMemoryPiS_S_i,(.L_x_5 - _Z18matmul_ShareMemoryPiS_S_i)
        .other          _Z18matmul_ShareMemoryPiS_S_i,@"STO_CUDA_ENTRY STV_DEFAULT"
_Z18matmul_ShareMemoryPiS_S_i:
.text._Z18matmul_ShareMemoryPiS_S_i:
[----:B------:R-:W-:Y:S08]  /*0000*/  LDC R1, c[0x0][0x37c] ;  /* 0x0000df00ff017b82 */ /* 0x000ff00000000800 */
[----:B------:R-:W0:Y:S01]  /*0010*/  LDC R0, c[0x0][0x398] ;  /* 0x0000e600ff007b82 */ /* 0x000e220000000800 */
[----:B------:R-:W1:Y:S01]  /*0020*/  S2R R4, SR_CTAID.Y ;  /* 0x0000000000047919 */ /* 0x000e620000002600 */
[----:B------:R-:W2:Y:S01]  /*0030*/  LDCU.64 UR4, c[0x0][0x358] ;  /* 0x00006b00ff0477ac */ /* 0x000ea20008000a00 */
[----:B------:R-:W-:Y:S01]  /*0040*/  HFMA2 R22, -RZ, RZ, 0, 0 ;  /* 0x00000000ff167431 */ /* 0x000fe200000001ff */
[----:B------:R-:W1:Y:S01]  /*0050*/  S2R R3, SR_TID.Y ;  /* 0x0000000000037919 */ /* 0x000e620000002200 */
[----:B------:R-:W3:Y:S01]  /*0060*/  S2R R23, SR_CTAID.X ;  /* 0x0000000000177919 */ /* 0x000ee20000002500 */
[----:B------:R-:W3:Y:S01]  /*0070*/  S2R R15, SR_TID.X ;  /* 0x00000000000f7919 */ /* 0x000ee20000002100 */
[C---:B0-----:R-:W-:Y:S01]  /*0080*/  ISETP.GE.AND P0, PT, R0.reuse, 0x5, PT ;  /* 0x000000050000780c */ /* 0x041fe20003f06270 */
[----:B------:R-:W-:-:S05]  /*0090*/  IMAD.HI R2, R0, 0x66666667, RZ ;  /* 0x6666666700027827 */ /* 0x000fca00078e02ff */
[----:B------:R-:W-:-:S04]  /*00a0*/  SHF.R.S32.HI R5, RZ, 0x1, R2 ;  /* 0x00000001ff057819 */ /* 0x000fc80000011402 */
[----:B------:R-:W-:Y:S01]  /*00b0*/  LEA.HI R2, R2, R5, RZ, 0x1 ;  /* 0x0000000502027211 */ /* 0x000fe200078f08ff */
[----:B-1----:R-:W-:Y:S02]  /*00c0*/  IMAD R5, R4, 0x5, R3 ;  /* 0x0000000504057824 */ /* 0x002fe400078e0203 */
[----:B---3--:R-:W-:Y:S01]  /*00d0*/  IMAD R7, R23, 0x5, R15 ;  /* 0x0000000517077824 */ /* 0x008fe200078e020f */
[----:B--2---:R-:W-:Y:S06]  /*00e0*/  @!P0 BRA `(.L_x_0) ;  /* 0x0000001000b88947 */ /* 0x004fec0003800000 */
[----:B------:R-:W0:Y:S01]  /*00f0*/  S2R R10, SR_CgaCtaId ;  /* 0x00000000000a7919 */ /* 0x000e220000008800 */
[----:B------:R-:W-:Y:S02]  /*0100*/  IADD3 R11, PT, PT, R2, -0x1, RZ ;  /* 0xffffffff020b7810 */ /* 0x000fe40007ffe0ff */
[----:B------:R-:W-:Y:S02]  /*0110*/  MOV R4, 0x400 ;  /* 0x0000040000047802 */ /* 0x000fe40000000f00 */
[----:B------:R-:W-:Y:S02]  /*0120*/  ISETP.GE.U32.AND P1, PT, R11, 0x3, PT ;  /* 0x000000030b00780c */ /* 0x000fe40003f26070 */
[----:B------:R-:W-:Y:S02]  /*0130*/  IADD3 R9, PT, PT, R4, 0x64, RZ ;  /* 0x0000006404097810 */ /* 0x000fe40007ffe0ff */
[----:B------:R-:W-:Y:S02]  /*0140*/  LOP3.LUT R6, R2, 0x3, RZ, 0xc0, !PT ;  /* 0x0000000302067812 */ /* 0x000fe400078ec0ff */
[----:B------:R-:W-:-:S02]  /*0150*/  MOV R12, RZ ;  /* 0x000000ff000c7202 */ /* 0x000fc40000000f00 */
[----:B------:R-:W-:Y:S02]  /*0160*/  ISETP.NE.AND P0, PT, R6, RZ, PT ;  /* 0x000000ff0600720c */ /* 0x000fe40003f05270 */
[----:B------:R-:W-:Y:S02]  /*0170*/  MOV R22, RZ ;  /* 0x000000ff00167202 */ /* 0x000fe40000000f00 */
[C---:B0-----:R-:W-:Y:S02]  /*0180*/  LEA R8, R10.reuse, R4, 0x18 ;  /* 0x000000040a087211 */ /* 0x041fe400078ec0ff */
[----:B------:R-:W-:Y:S01]  /*0190*/  LEA R10, R10, R9, 0x18 ;  /* 0x000000090a0a7211 */ /* 0x000fe200078ec0ff */
[----:B------:R-:W-:Y:S02]  /*01a0*/  IMAD R9, R5, R0, R15 ;  /* 0x0000000005097224 */ /* 0x000fe400078e020f */
[----:B------:R-:W-:Y:S02]  /*01b0*/  IMAD R8, R3, 0x14, R8 ;  /* 0x0000001403087824 */ /* 0x000fe400078e0208 */
[----:B------:R-:W-:-:S02]  /*01c0*/  IMAD R10, R15, 0x4, R10 ;  /* 0x000000040f0a7824 */ /* 0x000fc400078e020a */
[----:B------:R-:W-:Y:S02]  /*01d0*/  IMAD R11, R15, 0x4, R8 ;  /* 0x000000040f0b7824 */ /* 0x000fe400078e0208 */
[----:B------:R-:W-:Y:S01]  /*01e0*/  IMAD R13, R3, 0x14, R10 ;  /* 0x00000014030d7824 */ /* 0x000fe200078e020a */
[----:B------:R-:W-:Y:S06]  /*01f0*/  @!P1 BRA `(.L_x_1) ;  /* 0x0000000800889947 */ /* 0x000fec0003800000 */
[C---:B------:R-:W-:Y:S01]  /*0200*/  IADD3 R4, PT, PT, R3.reuse, 0xf, RZ ;  /* 0x0000000f03047810 */ /* 0x040fe20007ffe0ff */
[C---:B------:R-:W-:Y:S01]  /*0210*/  VIADD R16, R3.reuse, 0x5 ;  /* 0x0000000503107836 */ /* 0x040fe20000000000 */
[C---:B------:R-:W-:Y:S01]  /*0220*/  IADD3 R12, PT, PT, R3.reuse, 0xa, RZ ;  /* 0x0000000a030c7810 */ /* 0x040fe20007ffe0ff */
[-CC-:B------:R-:W-:Y:S01]  /*0230*/  IMAD R18, R3, R0.reuse, R15.reuse ;  /* 0x0000000003127224 */ /* 0x180fe200078e020f */
[----:B------:R-:W-:Y:S01]  /*0240*/  MOV R22, RZ ;  /* 0x000000ff00167202 */ /* 0x000fe20000000f00 */
[-CC-:B------:R-:W-:Y:S02]  /*0250*/  IMAD R4, R4, R0.reuse, R15.reuse ;  /* 0x0000000004047224 */ /* 0x180fe400078e020f */
[-CC-:B------:R-:W-:Y:S01]  /*0260*/  IMAD R14, R12, R0.reuse, R15.reuse ;  /* 0x000000000c0e7224 */ /* 0x180fe200078e020f */
[----:B------:R-:W-:Y:S01]  /*0270*/  LOP3.LUT R12, R2, 0x1ffffffc, RZ, 0xc0, !PT ;  /* 0x1ffffffc020c7812 */ /* 0x000fe200078ec0ff */
[----:B------:R-:W-:Y:S02]  /*0280*/  IMAD R16, R16, R0, R15 ;  /* 0x0000000010107224 */ /* 0x000fe400078e020f */
[C---:B------:R-:W-:Y:S01]  /*0290*/  IMAD R25, R23.reuse, 0x5, R18 ;  /* 0x0000000517197824 */ /* 0x040fe200078e0212 */
[----:B------:R-:W-:Y:S01]  /*02a0*/  IADD3 R20, PT, PT, -R12, RZ, RZ ;  /* 0x000000ff0c147210 */ /* 0x000fe20007ffe1ff */
[C---:B------:R-:W-:Y:S01]  /*02b0*/  IMAD R27, R23.reuse, 0x5, R4 ;  /* 0x00000005171b7824 */ /* 0x040fe200078e0204 */
[----:B------:R-:W-:Y:S01]  /*02c0*/  MOV R4, R9 ;  /* 0x0000000900047202 */ /* 0x000fe20000000f00 */
[----:B------:R-:W-:-:S02]  /*02d0*/  IMAD R21, R23, 0x5, R14 ;  /* 0x0000000517157824 */ /* 0x000fc400078e020e */
[----:B------:R-:W-:-:S07]  /*02e0*/  IMAD R23, R23, 0x5, R16 ;  /* 0x0000000517177824 */ /* 0x000fce00078e0210 */
.L_x_2:
[----:B0-----:R-:W0:Y:S08]  /*02f0*/  LDC.64 R14, c[0x0][0x388] ;  /* 0x0000e200ff0e7b82 */ /* 0x001e300000000a00 */
[----:B-1----:R-:W1:Y:S01]  /*0300*/  LDC.64 R18, c[0x0][0x380] ;  /* 0x0000e000ff127b82 */ /* 0x002e620000000a00 */
[----:B0-----:R-:W-:-:S06]  /*0310*/  IMAD.WIDE.U32 R16, R25, 0x4, R14 ;  /* 0x0000000419107825 */ /* 0x001fcc00078e000e */
[----:B------:R-:W2:Y:S01]  /*0320*/  LDG.E R16, desc[UR4][R16.64] ;  /* 0x0000000410107981 */ /* 0x000ea2000c1e1900 */
[----:B-1----:R-:W-:-:S05]  /*0330*/  IMAD.WIDE R18, R4, 0x4, R18 ;  /* 0x0000000404127825 */ /* 0x002fca00078e0212 */
[----:B------:R-:W3:Y:S01]  /*0340*/  LDG.E R24, desc[UR4][R18.64] ;  /* 0x0000000412187981 */ /* 0x000ee2000c1e1900 */
[----:B------:R-:W-:Y:S02]  /*0350*/  I2FP.F32.S32 R22, R22 ;  /* 0x0000001600167245 */ /* 0x000fe40000201400 */
[----:B--2---:R-:W-:Y:S02]  /*0360*/  I2FP.F32.S32 R26, R16 ;  /* 0x00000010001a7245 */ /* 0x004fe40000201400 */
[----:B---3--:R-:W-:-:S05]  /*0370*/  I2FP.F32.S32 R24, R24 ;  /* 0x0000001800187245 */ /* 0x008fca0000201400 */
[----:B------:R-:W-:Y:S04]  /*0380*/  STS [R11], R24 ;  /* 0x000000180b007388 */ /* 0x000fe80000000800 */
[----:B------:R-:W-:Y:S01]  /*0390*/  STS [R13], R26 ;  /* 0x0000001a0d007388 */ /* 0x000fe20000000800 */
[----:B------:R-:W-:Y:S06]  /*03a0*/  BAR.SYNC.DEFER_BLOCKING 0x0 ;  /* 0x0000000000007b1d */ /* 0x000fec0000010000 */
[----:B------:R-:W-:Y:S04]  /*03b0*/  LDS R28, [R8] ;  /* 0x00000000081c7984 */ /* 0x000fe80000000800 */
[----:B------:R-:W0:Y:S04]  /*03c0*/  LDS R29, [R10] ;  /* 0x000000000a1d7984 */ /* 0x000e280000000800 */
[----:B------:R-:W-:Y:S04]  /*03d0*/  LDS R16, [R8+0x4] ;  /* 0x0000040008107984 */ /* 0x000fe80000000800 */
[----:B------:R-:W1:Y:S04]  /*03e0*/  LDS R17, [R10+0x14] ;  /* 0x000014000a117984 */ /* 0x000e680000000800 */
[----:B------:R-:W-:Y:S01]  /*03f0*/  LDS R24, [R10+0x28] ;  /* 0x000028000a187984 */ /* 0x000fe20000000800 */
[----:B0-----:R-:W-:-:S06]  /*0400*/  FFMA R22, R28, R29, R22 ;  /* 0x0000001d1c167223 */ /* 0x001fcc0000000016 */
[----:B------:R-:W0:Y:S02]  /*0410*/  F2I.TRUNC.NTZ R22, R22 ;  /* 0x0000001600167305 */ /* 0x000e24000020f100 */
[----:B0-----:R-:W-:-:S05]  /*0420*/  I2FP.F32.S32 R29, R22 ;  /* 0x00000016001d7245 */ /* 0x001fca0000201400 */
[----:B-1----:R-:W-:Y:S02]  /*0430*/  FFMA R16, R16, R17, R29 ;  /* 0x0000001110107223 */ /* 0x002fe4000000001d */
[----:B------:R-:W0:Y:S04]  /*0440*/  LDS R17, [R8+0x8] ;  /* 0x0000080008117984 */ /* 0x000e280000000800 */
[----:B------:R-:W1:Y:S02]  /*0450*/  F2I.TRUNC.NTZ R16, R16 ;  /* 0x0000001000107305 */ /* 0x000e64000020f100 */
[----:B-1----:R-:W-:-:S05]  /*0460*/  I2FP.F32.S32 R26, R16 ;  /* 0x00000010001a7245 */ /* 0x002fca0000201400 */
[----:B0-----:R-:W-:Y:S02]  /*0470*/  FFMA R24, R17, R24, R26 ;  /* 0x0000001811187223 */ /* 0x001fe4000000001a */
[----:B------:R-:W-:Y:S04]  /*0480*/  LDS R17, [R8+0xc] ;  /* 0x00000c0008117984 */ /* 0x000fe80000000800 */
[----:B------:R-:W0:Y:S01]  /*0490*/  LDS R26, [R10+0x3c] ;  /* 0x00003c000a1a7984 */ /* 0x000e220000000800 */
[----:B------:R-:W1:Y:S02]  /*04a0*/  F2I.TRUNC.NTZ R24, R24 ;  /* 0x0000001800187305 */ /* 0x000e64000020f100 */
[----:B-1----:R-:W-:-:S05]  /*04b0*/  I2FP.F32.S32 R22, R24 ;  /* 0x0000001800167245 */ /* 0x002fca0000201400 */
[----:B0-----:R-:W-:Y:S02]  /*04c0*/  FFMA R26, R17, R26, R22 ;  /* 0x0000001a111a7223 */ /* 0x001fe40000000016 */
[----:B------:R-:W-:Y:S04]  /*04d0*/  LDS R22, [R8+0x10] ;  /* 0x0000100008167984 */ /* 0x000fe80000000800 */
[----:B------:R-:W0:Y:S01]  /*04e0*/  LDS R17, [R10+0x50] ;  /* 0x000050000a117984 */ /* 0x000e220000000800 */
[----:B------:R-:W1:Y:S01]  /*04f0*/  F2I.TRUNC.NTZ R26, R26 ;  /* 0x0000001a001a7305 */ /* 0x000e62000020f100 */
[----:B------:R-:W-:Y:S01]  /*0500*/  BAR.SYNC.DEFER_BLOCKING 0x0 ;  /* 0x0000000000007b1d */ /* 0x000fe20000010000 */
[----:B-1----:R-:W-:-:S05]  /*0510*/  I2FP.F32.S32 R29, R26 ;  /* 0x0000001a001d7245 */ /* 0x002fca0000201400 */
[----:B------:R-:W2:Y:S01]  /*0520*/  LDG.E R24, desc[UR4][R18.64+0x14] ;  /* 0x0000140412187981 */ /* 0x000ea2000c1e1900 */
[----:B0-----:R-:W-:Y:S01]  /*0530*/  FFMA R22, R22, R17, R29 ;  /* 0x0000001116167223 */ /* 0x001fe2000000001d */
[----:B------:R-:W-:-:S06]  /*0540*/  IMAD.WIDE.U32 R16, R23, 0x4, R14 ;  /* 0x0000000417107825 */ /* 0x000fcc00078e000e */
[----:B------:R0:W3:Y:S01]  /*0550*/  LDG.E R16, desc[UR4][R16.64] ;  /* 0x0000000410107981 */ /* 0x0000e2000c1e1900 */
[----:B------:R-:W0:Y:S02]  /*0560*/  F2I.TRUNC.NTZ R22, R22 ;  /* 0x0000001600167305 */ /* 0x000e24000020f100 */
[----:B0-----:R-:W-:Y:S02]  /*0570*/  I2FP.F32.S32 R17, R22 ;  /* 0x0000001600117245 */ /* 0x001fe40000201400 */
[----:B--2---:R-:W-:-:S05]  /*0580*/  I2FP.F32.S32 R24, R24 ;  /* 0x0000001800187245 */ /* 0x004fca0000201400 */
[----:B------:R-:W-:Y:S01]  /*0590*/  STS [R11], R24 ;  /* 0x000000180b007388 */ /* 0x000fe20000000800 */
[----:B---3--:R-:W-:-:S05]  /*05a0*/  I2FP.F32.S32 R28, R16 ;  /* 0x00000010001c7245 */ /* 0x008fca0000201400 */
[----:B------:R-:W-:Y:S01]  /*05b0*/  STS [R13], R28 ;  /* 0x0000001c0d007388 */ /* 0x000fe20000000800 */
[----:B------:R-:W-:Y:S06]  /*05c0*/  BAR.SYNC.DEFER_BLOCKING 0x0 ;  /* 0x0000000000007b1d */ /* 0x000fec0000010000 */
[----:B------:R-:W-:Y:S04]  /*05d0*/  LDS R26, [R8] ;  /* 0x00000000081a7984 */ /* 0x000fe80000000800 */
[----:B------:R-:W0:Y:S04]  /*05e0*/  LDS R29, [R10] ;  /* 0x000000000a1d7984 */ /* 0x000e280000000800 */
[----:B------:R-:W-:Y:S01]  /*05f0*/  LDS R16, [R8+0x4] ;  /* 0x0000040008107984 */ /* 0x000fe20000000800 */
[----:B0-----:R-:W-:-:S03]  /*0600*/  FFMA R17, R26, R29, R17 ;  /* 0x0000001d1a117223 */ /* 0x001fc60000000011 */
[----:B------:R-:W0:Y:S03]  /*0610*/  LDS R29, [R10+0x14] ;  /* 0x000014000a1d7984 */ /* 0x000e260000000800 */
        /* <DEDUP_REMOVED lines=23> */
[----:B0-----:R-:W-:Y:S01]  /*0790*/  I2FP.F32.S32 R17, R22 ;  /* 0x0000001600117245 */ /* 0x001fe20000201400 */
[----:B------:R-:W-:Y:S01]  /*07a0*/  IMAD.WIDE.U32 R14, R27, 0x4, R14 ;  /* 0x000000041b0e7825 */ /* 0x000fe200078e000e */
        /* <DEDUP_REMOVED lines=25> */
[----:B------:R-:W-:Y:S06]  /*0940*/  BAR.SYNC.DEFER_BLOCKING 0x0 ;  /* 0x0000000000007b1d */ /* 0x000fec0000010000 */
[----:B------:R-:W2:Y:S04]  /*0950*/  LDG.E R18, desc[UR4][R18.64+0x3c] ;  /* 0x00003c0412127981 */ /* 0x000ea8000c1e1900 */
[----:B------:R-:W3:Y:S01]  /*0960*/  LDG.E R14, desc[UR4][R14.64] ;  /* 0x000000040e0e7981 */ /* 0x000ee2000c1e1900 */
[----:B------:R-:W1:Y:S02]  /*0970*/  F2I.TRUNC.NTZ R22, R22 ;  /* 0x0000001600167305 */ /* 0x000e64000020f100 */
[----:B-1----:R-:W-:-:S05]  /*0980*/  I2FP.F32.S32 R24, R22 ;  /* 0x0000001600187245 */ /* 0x002fca0000201400 */
[----:B0-----:R-:W-:-:S06]  /*0990*/  FFMA R16, R17, R16, R24 ;  /* 0x0000001011107223 */ /* 0x001fcc0000000018 */
[----:B------:R-:W0:Y:S01]  /*09a0*/  F2I.TRUNC.NTZ R16, R16 ;  /* 0x0000001000107305 */ /* 0x000e22000020f100 */
[----:B------:R-:W-:-:S05]  /*09b0*/  VIADD R20, R20, 0x4 ;  /* 0x0000000414147836 */ /* 0x000fca0000000000 */
[----:B------:R-:W-:Y:S01]  /*09c0*/  ISETP.NE.AND P1, PT, R20, RZ, PT ;  /* 0x000000ff1400720c */ /* 0x000fe20003f25270 */
[----:B------:R-:W-:Y:S01]  /*09d0*/  IMAD R27, R0, 0x14, R27 ;  /* 0x00000014001b7824 */ /* 0x000fe200078e021b */
[----:B------:R-:W-:Y:S01]  /*09e0*/  IADD3 R4, PT, PT, R4, 0x14, RZ ;  /* 0x0000001404047810 */ /* 0x000fe20007ffe0ff */
[C---:B------:R-:W-:Y:S02]  /*09f0*/  IMAD R21, R0.reuse, 0x14, R21 ;  /* 0x0000001400157824 */ /* 0x040fe400078e0215 */
[C---:B------:R-:W-:Y:S02]  /*0a00*/  IMAD R23, R0.reuse, 0x14, R23 ;  /* 0x0000001400177824 */ /* 0x040fe400078e0217 */
[----:B------:R-:W-:Y:S01]  /*0a10*/  IMAD R25, R0, 0x14, R25 ;  /* 0x0000001400197824 */ /* 0x000fe200078e0219 */
[----:B--2---:R-:W-:Y:S02]  /*0a20*/  I2FP.F32.S32 R26, R18 ;  /* 0x00000012001a7245 */ /* 0x004fe40000201400 */
[----:B---3--:R-:W-:-:S03]  /*0a30*/  I2FP.F32.S32 R28, R14 ;  /* 0x0000000e001c7245 */ /* 0x008fc60000201400 */
[----:B------:R-:W-:Y:S04]  /*0a40*/  STS [R11], R26 ;  /* 0x0000001a0b007388 */ /* 0x000fe80000000800 */
[----:B------:R-:W-:Y:S01]  /*0a50*/  STS [R13], R28 ;  /* 0x0000001c0d007388 */ /* 0x000fe20000000800 */
[----:B------:R-:W-:Y:S06]  /*0a60*/  BAR.SYNC.DEFER_BLOCKING 0x0 ;  /* 0x0000000000007b1d */ /* 0x000fec0000010000 */
[----:B------:R-:W-:Y:S04]  /*0a70*/  LDS R29, [R8] ;  /* 0x00000000081d7984 */ /* 0x000fe80000000800 */
[----:B------:R-:W1:Y:S04]  /*0a80*/  LDS R14, [R10] ;  /* 0x000000000a0e7984 */ /* 0x000e680000000800 */
[----:B------:R-:W-:Y:S04]  /*0a90*/  LDS R15, [R8+0x4] ;  /* 0x00000400080f7984 */ /* 0x000fe80000000800 */
[----:B------:R-:W2:Y:S01]  /*0aa0*/  LDS R24, [R10+0x14] ;  /* 0x000014000a187984 */ /* 0x000ea20000000800 */
[----:B0-----:R-:W-:-:S03]  /*0ab0*/  I2FP.F32.S32 R18, R16 ;  /* 0x0000001000127245 */ /* 0x001fc60000201400 */
[----:B------:R-:W-:Y:S04]  /*0ac0*/  LDS R17, [R8+0x8] ;  /* 0x0000080008117984 */ /* 0x000fe80000000800 */
[----:B------:R-:W0:Y:S04]  /*0ad0*/  LDS R22, [R10+0x28] ;  /* 0x000028000a167984 */ /* 0x000e280000000800 */
[----:B------:R-:W-:Y:S01]  /*0ae0*/  LDS R19, [R10+0x3c] ;  /* 0x00003c000a137984 */ /* 0x000fe20000000800 */
[----:B-1----:R-:W-:-:S03]  /*0af0*/  FFMA R14, R29, R14, R18 ;  /* 0x0000000e1d0e7223 */ /* 0x002fc60000000012 */
[----:B------:R-:W-:Y:S03]  /*0b00*/  LDS R29, [R10+0x50] ;  /* 0x000050000a1d7984 */ /* 0x000fe60000000800 */
[----:B------:R-:W1:Y:S02]  /*0b10*/  F2I.TRUNC.NTZ R14, R14 ;  /* 0x0000000e000e7305 */ /* 0x000e64000020f100 */
[----:B-1----:R-:W-:Y:S02]  /*0b20*/  I2FP.F32.S32 R18, R14 ;  /* 0x0000000e00127245 */ /* 0x002fe40000201400 */
[----:B------:R-:W-:Y:S03]  /*0b30*/  LDS R14, [R8+0x10] ;  /* 0x00001000080e7984 */ /* 0x000fe60000000800 */
[----:B--2---:R-:W-:-:S02]  /*0b40*/  FFMA R15, R15, R24, R18 ;  /* 0x000000180f0f7223 */ /* 0x004fc40000000012 */
[----:B------:R-:W1:Y:S04]  /*0b50*/  LDS R18, [R8+0xc] ;  /* 0x00000c0008127984 */ /* 0x000e680000000800 */
[----:B------:R-:W2:Y:S02]  /*0b60*/  F2I.TRUNC.NTZ R15, R15 ;  /* 0x0000000f000f7305 */ /* 0x000ea4000020f100 */
[----:B--2---:R-:W-:-:S05]  /*0b70*/  I2FP.F32.S32 R16, R15 ;  /* 0x0000000f00107245 */ /* 0x004fca0000201400 */
[----:B0-----:R-:W-:-:S06]  /*0b80*/  FFMA R16, R17, R22, R16 ;  /* 0x0000001611107223 */ /* 0x001fcc0000000010 */
[----:B------:R-:W0:Y:S02]  /*0b90*/  F2I.TRUNC.NTZ R16, R16 ;  /* 0x0000001000107305 */ /* 0x000e24000020f100 */
[----:B0-----:R-:W-:-:S05]  /*0ba0*/  I2FP.F32.S32 R17, R16 ;  /* 0x0000001000117245 */ /* 0x001fca0000201400 */
[----:B-1----:R-:W-:-:S06]  /*0bb0*/  FFMA R17, R18, R19, R17 ;  /* 0x0000001312117223 */ /* 0x002fcc0000000011 */
[----:B------:R-:W0:Y:S02]  /*0bc0*/  F2I.TRUNC.NTZ R17, R17 ;  /* 0x0000001100117305 */ /* 0x000e24000020f100 */
[----:B0-----:R-:W-:-:S05]  /*0bd0*/  I2FP.F32.S32 R15, R17 ;  /* 0x00000011000f7245 */ /* 0x001fca0000201400 */
[----:B------:R-:W-:-:S04]  /*0be0*/  FFMA R14, R14, R29, R15 ;  /* 0x0000001d0e0e7223 */ /* 0x000fc8000000000f */
[----:B------:R0:W1:Y:S01]  /*0bf0*/  F2I.TRUNC.NTZ R22, R14 ;  /* 0x0000000e00167305 */ /* 0x000062000020f100 */
[----:B------:R-:W-:Y:S06]  /*0c00*/  BAR.SYNC.DEFER_BLOCKING 0x0 ;  /* 0x0000000000007b1d */ /* 0x000fec0000010000 */
[----:B------:R-:W-:Y:S05]  /*0c10*/  @P1 BRA `(.L_x_2) ;  /* 0xfffffff400b41947 */ /* 0x000fea000383ffff */
.L_x_1:
[----:B------:R-:W-:Y:S05]  /*0c20*/  @!P0 BRA `(.L_x_0) ;  /* 0x0000000400e88947 */ /* 0x000fea0003800000 */
[----:B------:R-:W-:Y:S02]  /*0c30*/  ISETP.NE.AND P0, PT, R6, 0x1, PT ;  /* 0x000000010600780c */ /* 0x000fe40003f05270 */
[----:B------:R-:W-:-:S04]  /*0c40*/  LOP3.LUT R2, R2, 0x1, RZ, 0xc0, !PT ;  /* 0x0000000102027812 */ /* 0x000fc800078ec0ff */
[----:B------:R-:W-:-:S07]  /*0c50*/  ISETP.NE.U32.AND P1, PT, R2, 0x1, PT ;  /* 0x000000010200780c */ /* 0x000fce0003f25070 */
[----:B------:R-:W-:Y:S06]  /*0c60*/  @!P0 BRA `(.L_x_3) ;  /* 0x0000000400348947 */ /* 0x000fec0003800000 */
[----:B0-----:R-:W0:Y:S01]  /*0c70*/  LDC.64 R14, c[0x0][0x380] ;  /* 0x0000e000ff0e7b82 */ /* 0x001e220000000a00 */
[C---:B------:R-:W-:Y:S02]  /*0c80*/  IMAD R4, R12.reuse, 0x5, R3 ;  /* 0x000000050c047824 */ /* 0x040fe400078e0203 */
[----:B------:R-:W-:Y:S02]  /*0c90*/  IMAD R19, R12, 0x5, R9 ;  /* 0x000000050c137824 */ /* 0x000fe400078e0209 */
[----:B------:R-:W-:-:S03]  /*0ca0*/  IMAD R21, R4, R0, R7 ;  /* 0x0000000004157224 */ /* 0x000fc600078e0207 */
[----:B------:R-:W2:Y:S01]  /*0cb0*/  LDC.64 R16, c[0x0][0x388] ;  /* 0x0000e200ff107b82 */ /* 0x000ea20000000a00 */
[----:B0-----:R-:W-:-:S05]  /*0cc0*/  IMAD.WIDE R14, R19, 0x4, R14 ;  /* 0x00000004130e7825 */ /* 0x001fca00078e020e */
[----:B------:R-:W3:Y:S01]  /*0cd0*/  LDG.E R2, desc[UR4][R14.64] ;  /* 0x000000040e027981 */ /* 0x000ee2000c1e1900 */
[----:B--2---:R-:W-:-:S06]  /*0ce0*/  IMAD.WIDE.U32 R18, R21, 0x4, R16 ;  /* 0x0000000415127825 */ /* 0x004fcc00078e0010 */
[----:B------:R-:W2:Y:S01]  /*0cf0*/  LDG.E R18, desc[UR4][R18.64] ;  /* 0x0000000412127981 */ /* 0x000ea2000c1e1900 */
[----:B------:R-:W-:-:S05]  /*0d00*/  IADD3 R4, PT, PT, R4, 0x5, RZ ;  /* 0x0000000504047810 */ /* 0x000fca0007ffe0ff */
[----:B------:R-:W-:-:S04]  /*0d10*/  IMAD R21, R4, R0, R7 ;  /* 0x0000000004157224 */ /* 0x000fc800078e0207 */
[----:B------:R-:W-:Y:S01]  /*0d20*/  IMAD.WIDE.U32 R16, R21, 0x4, R16 ;  /* 0x0000000415107825 */ /* 0x000fe200078e0010 */
[----:B---3--:R-:W-:-:S05]  /*0d30*/  I2FP.F32.S32 R2, R2 ;  /* 0x0000000200027245 */ /* 0x008fca0000201400 */
[----:B------:R-:W-:Y:S01]  /*0d40*/  STS [R11], R2 ;  /* 0x000000020b007388 */ /* 0x000fe20000000800 */
[----:B--2---:R-:W-:-:S05]  /*0d50*/  I2FP.F32.S32 R20, R18 ;  /* 0x0000001200147245 */ /* 0x004fca0000201400 */
[----:B------:R-:W-:Y:S01]  /*0d60*/  STS [R13], R20 ;  /* 0x000000140d007388 */ /* 0x000fe20000000800 */
[----:B------:R-:W-:Y:S06]  /*0d70*/  BAR.SYNC.DEFER_BLOCKING 0x0 ;  /* 0x0000000000007b1d */ /* 0x000fec0000010000 */
[----:B------:R-:W-:Y:S04]  /*0d80*/  LDS R24, [R8] ;  /* 0x0000000008187984 */ /* 0x000fe80000000800 */
[----:B------:R-:W0:Y:S04]  /*0d90*/  LDS R27, [R10] ;  /* 0x000000000a1b7984 */ /* 0x000e280000000800 */
[----:B------:R-:W-:Y:S04]  /*0da0*/  LDS R18, [R8+0x4] ;  /* 0x0000040008127984 */ /* 0x000fe80000000800 */
[----:B------:R-:W2:Y:S04]  /*0db0*/  LDS R25, [R10+0x14] ;  /* 0x000014000a197984 */ /* 0x000ea80000000800 */
[----:B------:R-:W-:Y:S04]  /*0dc0*/  LDS R6, [R8+0x8] ;  /* 0x0000080008067984 */ /* 0x000fe80000000800 */
[----:B------:R-:W3:Y:S04]  /*0dd0*/  LDS R23, [R10+0x28] ;  /* 0x000028000a177984 */ /* 0x000ee80000000800 */
[----:B------:R-:W-:Y:S04]  /*0de0*/  LDS R4, [R8+0xc] ;  /* 0x00000c0008047984 */ /* 0x000fe80000000800 */
[----:B------:R-:W4:Y:S04]  /*0df0*/  LDS R21, [R10+0x3c] ;  /* 0x00003c000a157984 */ /* 0x000f280000000800 */
[----:B------:R-:W-:Y:S04]  /*0e00*/  LDS R19, [R8+0x10] ;  /* 0x0000100008137984 */ /* 0x000fe80000000800 */
[----:B------:R-:W5:Y:S01]  /*0e10*/  LDS R2, [R10+0x50] ;  /* 0x000050000a027984 */ /* 0x000f620000000800 */
[----:B------:R-:W-:Y:S06]  /*0e20*/  BAR.SYNC.DEFER_BLOCKING 0x0 ;  /* 0x0000000000007b1d */ /* 0x000fec0000010000 */
[----:B------:R4:W5:Y:S04]  /*0e30*/  LDG.E R14, desc[UR4][R14.64+0x14] ;  /* 0x000014040e0e7981 */ /* 0x000968000c1e1900 */
[----:B------:R-:W5:Y:S01]  /*0e40*/  LDG.E R16, desc[UR4][R16.64] ;  /* 0x0000000410107981 */ /* 0x000f62000c1e1900 */
[----:B-1----:R-:W-:-:S05]  /*0e50*/  I2FP.F32.S32 R29, R22 ;  /* 0x00000016001d7245 */ /* 0x002fca0000201400 */
[----:B0-----:R-:W-:-:S06]  /*0e60*/  FFMA R24, R24, R27, R29 ;  /* 0x0000001b18187223 */ /* 0x001fcc000000001d */
[----:B------:R-:W0:Y:S02]  /*0e70*/  F2I.TRUNC.NTZ R24, R24 ;  /* 0x0000001800187305 */ /* 0x000e24000020f100 */
[----:B0-----:R-:W-:-:S05]  /*0e80*/  I2FP.F32.S32 R27, R24 ;  /* 0x00000018001b7245 */ /* 0x001fca0000201400 */
[----:B--2---:R-:W-:-:S06]  /*0e90*/  FFMA R18, R18, R25, R27 ;  /* 0x0000001912127223 */ /* 0x004fcc000000001b */
[----:B------:R-:W0:Y:S02]  /*0ea0*/  F2I.TRUNC.NTZ R18, R18 ;  /* 0x0000001200127305 */ /* 0x000e24000020f100 */
[----:B0-----:R-:W-:-:S05]  /*0eb0*/  I2FP.F32.S32 R25, R18 ;  /* 0x0000001200197245 */ /* 0x001fca0000201400 */
[----:B---3--:R-:W-:-:S06]  /*0ec0*/  FFMA R6, R6, R23, R25 ;  /* 0x0000001706067223 */ /* 0x008fcc0000000019 */
[----:B------:R-:W4:Y:S02]  /*0ed0*/  F2I.TRUNC.NTZ R6, R6 ;  /* 0x0000000600067305 */ /* 0x000f24000020f100 */
[----:B----4-:R-:W-:-:S05]  /*0ee0*/  I2FP.F32.S32 R15, R6 ;  /* 0x00000006000f7245 */ /* 0x010fca0000201400 */
[----:B------:R-:W-:-:S06]  /*0ef0*/  FFMA R4, R4, R21, R15 ;  /* 0x0000001504047223 */ /* 0x000fcc000000000f */
[----:B------:R-:W0:Y:S02]  /*0f00*/  F2I.TRUNC.NTZ R4, R4 ;  /* 0x0000000400047305 */ /* 0x000e24000020f100 */
[----:B0-----:R-:W-:-:S05]  /*0f10*/  I2FP.F32.S32 R6, R4 ;  /* 0x0000000400067245 */ /* 0x001fca0000201400 */
[----:B-----5:R-:W-:-:S06]  /*0f20*/  FFMA R2, R19, R2, R6 ;  /* 0x0000000213027223 */ /* 0x020fcc0000000006 */
[----:B------:R-:W0:Y:S02]  /*0f30*/  F2I.TRUNC.NTZ R2, R2 ;  /* 0x0000000200027305 */ /* 0x000e24000020f100 */
[----:B0-----:R-:W-:Y:S02]  /*0f40*/  I2FP.F32.S32 R6, R2 ;  /* 0x0000000200067245 */ /* 0x001fe40000201400 */
[----:B------:R-:W-:Y:S02]  /*0f50*/  I2FP.F32.S32 R14, R14 ;  /* 0x0000000e000e7245 */ /* 0x000fe40000201400 */
[----:B------:R-:W-:-:S03]  /*0f60*/  I2FP.F32.S32 R16, R16 ;  /* 0x0000001000107245 */ /* 0x000fc60000201400 */
[----:B------:R-:W-:Y:S04]  /*0f70*/  STS [R11], R14 ;  /* 0x0000000e0b007388 */ /* 0x000fe80000000800 */
[----:B------:R-:W-:Y:S01]  /*0f80*/  STS [R13], R16 ;  /* 0x000000100d007388 */ /* 0x000fe20000000800 */
[----:B------:R-:W-:Y:S06]  /*0f90*/  BAR.SYNC.DEFER_BLOCKING 0x0 ;  /* 0x0000000000007b1d */ /* 0x000fec0000010000 */
[----:B------:R-:W-:Y:S04]  /*0fa0*/  LDS R15, [R8] ;  /* 0x00000000080f7984 */ /* 0x000fe80000000800 */
[----:B------:R-:W0:Y:S04]  /*0fb0*/  LDS R18, [R10] ;  /* 0x000000000a127984 */ /* 0x000e280000000800 */
[----:B------:R-:W-:Y:S04]  /*0fc0*/  LDS R17, [R8+0x4] ;  /* 0x0000040008117984 */ /* 0x000fe80000000800 */
[----:B------:R-:W1:Y:S04]  /*0fd0*/  LDS R20, [R10+0x14] ;  /* 0x000014000a147984 */ /* 0x000e680000000800 */
[----:B------:R-:W-:Y:S04]  /*0fe0*/  LDS R14, [R8+0x8] ;  /* 0x00000800080e7984 */ /* 0x000fe80000000800 */
[----:B------:R-:W-:Y:S04]  /*0ff0*/  LDS R2, [R8+0xc] ;  /* 0x00000c0008027984 */ /* 0x000fe80000000800 */
[----:B------:R-:W-:Y:S01]  /*1000*/  LDS R19, [R10+0x3c] ;  /* 0x00003c000a137984 */ /* 0x000fe20000000800 */
[----:B0-----:R-:W-:-:S03]  /*1010*/  FFMA R6, R15, R18, R6 ;  /* 0x000000120f067223 */ /* 0x001fc60000000006 */
[----:B------:R-:W0:Y:S03]  /*1020*/  LDS R15, [R10+0x28] ;  /* 0x000028000a0f7984 */ /* 0x000e260000000800 */
[----:B------:R-:W2:Y:S02]  /*1030*/  F2I.TRUNC.NTZ R6, R6 ;  /* 0x0000000600067305 */ /* 0x000ea4000020f100 */
[----:B--2---:R-:W-:Y:S02]  /*1040*/  I2FP.F32.S32 R4, R6 ;  /* 0x0000000600047245 */ /* 0x004fe40000201400 */
[----:B------:R-:W-:Y:S03]  /*1050*/  LDS R6, [R8+0x10] ;  /* 0x0000100008067984 */ /* 0x000fe60000000800 */
[----:B-1----:R-:W-:-:S06]  /*1060*/  FFMA R4, R17, R20, R4 ;  /* 0x0000001411047223 */ /* 0x002fcc0000000004 */
[----:B------:R-:W1:Y:S02]  /*1070*/  F2I.TRUNC.NTZ R4, R4 ;  /* 0x0000000400047305 */ /* 0x000e64000020f100 */
[----:B-1----:R-:W-:-:S05]  /*1080*/  I2FP.F32.S32 R17, R4 ;  /* 0x0000000400117245 */ /* 0x002fca0000201400 */
[----:B0-----:R-:W-:Y:S02]  /*1090*/  FFMA R14, R14, R15, R17 ;  /* 0x0000000f0e0e7223 */ /* 0x001fe40000000011 */
[----:B------:R-:W0:Y:S04]  /*10a0*/  LDS R17, [R10+0x50] ;  /* 0x000050000a117984 */ /* 0x000e280000000800 */
[----:B------:R-:W1:Y:S02]  /*10b0*/  F2I.TRUNC.NTZ R14, R14 ;  /* 0x0000000e000e7305 */ /* 0x000e64000020f100 */
[----:B-1----:R-:W-:-:S05]  /*10c0*/  I2FP.F32.S32 R15, R14 ;  /* 0x0000000e000f7245 */ /* 0x002fca0000201400 */
[----:B------:R-:W-:-:S06]  /*10d0*/  FFMA R2, R2, R19, R15 ;  /* 0x0000001302027223 */ /* 0x000fcc000000000f */
[----:B------:R-:W1:Y:S02]  /*10e0*/  F2I.TRUNC.NTZ R2, R2 ;  /* 0x0000000200027305 */ /* 0x000e64000020f100 */
[----:B-1----:R-:W-:-:S05]  /*10f0*/  I2FP.F32.S32 R15, R2 ;  /* 0x00000002000f7245 */ /* 0x002fca0000201400 */
[----:B0-----:R-:W-:-:S04]  /*1100*/  FFMA R6, R6, R17, R15 ;  /* 0x0000001106067223 */ /* 0x001fc8000000000f */
[----:B------:R2:W3:Y:S01]  /*1110*/  F2I.TRUNC.NTZ R22, R6 ;  /* 0x0000000600167305 */ /* 0x0004e2000020f100 */
[----:B------:R-:W-:Y:S01]  /*1120*/  IADD3 R12, PT, PT, R12, 0x2, RZ ;  /* 0x000000020c0c7810 */ /* 0x000fe20007ffe0ff */
[----:B------:R-:W-:Y:S06]  /*1130*/  BAR.SYNC.DEFER_BLOCKING 0x0 ;  /* 0x0000000000007b1d */ /* 0x000fec0000010000 */
.L_x_3:
[----:B------:R-:W-:Y:S05]  /*1140*/  @P1 BRA `(.L_x_0) ;  /* 0x0000000000a01947 */ /* 0x000fea0003800000 */
[----:B------:R-:W4:Y:S01]  /*1150*/  LDC.64 R16, c[0x0][0x380] ;  /* 0x0000e000ff107b82 */ /* 0x000f220000000a00 */
[C---:B------:R-:W-:Y:S02]  /*1160*/  IMAD R3, R12.reuse, 0x5, R3 ;  /* 0x000000050c037824 */ /* 0x040fe400078e0203 */
[----:B------:R-:W-:Y:S02]  /*1170*/  IMAD R9, R12, 0x5, R9 ;  /* 0x000000050c097824 */ /* 0x000fe400078e0209 */
[----:B------:R-:W-:-:S03]  /*1180*/  IMAD R3, R3, R0, R7 ;  /* 0x0000000003037224 */ /* 0x000fc600078e0207 */
[----:B0-----:R-:W0:Y:S01]  /*1190*/  LDC.64 R14, c[0x0][0x388] ;  /* 0x0000e200ff0e7b82 */ /* 0x001e220000000a00 */
[----:B----4-:R-:W-:-:S06]  /*11a0*/  IMAD.WIDE R16, R9, 0x4, R16 ;  /* 0x0000000409107825 */ /* 0x010fcc00078e0210 */
[----:B------:R-:W4:Y:S01]  /*11b0*/  LDG.E R16, desc[UR4][R16.64] ;  /* 0x0000000410107981 */ /* 0x000f22000c1e1900 */
[----:B0-----:R-:W-:-:S06]  /*11c0*/  IMAD.WIDE.U32 R14, R3, 0x4, R14 ;  /* 0x00000004030e7825 */ /* 0x001fcc00078e000e */
[----:B------:R-:W5:Y:S01]  /*11d0*/  LDG.E R14, desc[UR4][R14.64] ;  /* 0x000000040e0e7981 */ /* 0x000f62000c1e1900 */
[----:B-1-3--:R-:W-:Y:S02]  /*11e0*/  I2FP.F32.S32 R22, R22 ;  /* 0x0000001600167245 */ /* 0x00afe40000201400 */
[----:B----4-:R-:W-:Y:S02]  /*11f0*/  I2FP.F32.S32 R2, R16 ;  /* 0x0000001000027245 */ /* 0x010fe40000201400 */
[----:B-----5:R-:W-:-:S03]  /*1200*/  I2FP.F32.S32 R4, R14 ;  /* 0x0000000e00047245 */ /* 0x020fc60000201400 */
[----:B------:R-:W-:Y:S04]  /*1210*/  STS [R11], R2 ;  /* 0x000000020b007388 */ /* 0x000fe80000000800 */
[----:B------:R-:W-:Y:S01]  /*1220*/  STS [R13], R4 ;  /* 0x000000040d007388 */ /* 0x000fe20000000800 */
[----:B------:R-:W-:Y:S06]  /*1230*/  BAR.SYNC.DEFER_BLOCKING 0x0 ;  /* 0x0000000000007b1d */ /* 0x000fec0000010000 */
[----:B------:R-:W-:Y:S04]  /*1240*/  LDS R3, [R8] ;  /* 0x0000000008037984 */ /* 0x000fe80000000800 */
[----:B--2---:R-:W0:Y:S04]  /*1250*/  LDS R6, [R10] ;  /* 0x000000000a067984 */ /* 0x004e280000000800 */
        /* <DEDUP_REMOVED lines=8> */
[----:B--2---:R-:W-:-:S05]  /*12e0*/  I2FP.F32.S32 R2, R3 ;  /* 0x0000000300027245 */ /* 0x004fca0000201400 */
[----:B-1----:R-:W-:Y:S02]  /*12f0*/  FFMA R2, R9, R12, R2 ;  /* 0x0000000c09027223 */ /* 0x002fe40000000002 */
[----:B------:R-:W-:Y:S04]  /*1300*/  LDS R12, [R10+0x50] ;  /* 0x000050000a0c7984 */ /* 0x000fe80000000800 */
        /* <DEDUP_REMOVED lines=10> */
[----:B------:R4:W0:Y:S01]  /*13b0*/  F2I.TRUNC.NTZ R22, R2 ;  /* 0x0000000200167305 */ /* 0x000822000020f100 */
[----:B------:R-:W-:Y:S06]  /*13c0*/  BAR.SYNC.DEFER_BLOCKING 0x0 ;  /* 0x0000000000007b1d */ /* 0x000fec0000010000 */
.L_x_0:
[----:B----4-:R-:W4:Y:S01]  /*13d0*/  LDC.64 R2, c[0x0][0x390] ;  /* 0x0000e400ff027b82 */ /* 0x010f220000000a00 */
[----:B------:R-:W-:-:S04]  /*13e0*/  IMAD R5, R5, R0, R7 ;  /* 0x0000000005057224 */ /* 0x000fc800078e0207 */
[----:B----4-:R-:W-:-:S05]  /*13f0*/  IMAD.WIDE R2, R5, 0x4, R2 ;  /* 0x0000000405027825 */ /* 0x010fca00078e0202 */
[----:B01-3--:R-:W-:Y:S01]  /*1400*/  STG.E desc[UR4][R2.64], R22 ;  /* 0x0000001602007986 */ /* 0x00bfe2000c101904 */
[----:B------:R-:W-:Y:S05]  /*1410*/  EXIT ;  /* 0x000000000000794d */ /* 0x000fea0003800000 */
.L_x_4:
[----:B------:R-:W-:-:S00]  /*1420*/  BRA `(.L_x_4) ;  /* 0xfffffffc00fc7947 */ /* 0x000fc0000383ffff */
[----:B------:R-:W-:-:S00]  /*1430*/  NOP ;  /* 0x0000000000007918 */ /* 0x000fc00000000000 */
        /* <DEDUP_REMOVED lines=12> */
.L_x_5:


//--------------------- .nv.shared._Z18matmul_ShareMemoryPiS_S_i --------------------------
	.section	.nv.shared._Z18matmul_ShareMemoryPiS_S_i,"aw",@nobits
	.sectionflags	@""
	.align	4
.nv.shared._Z18matmul_ShareMemoryPiS_S_i:
	.zero		1224


//--------------------- .nv.shared.reserved.0     --------------------------
	.section	.nv.shared.reserved.0,"aw",@nobits
	.weak		__nv_reservedSMEM_offset_0_alias
	.size		__nv_reservedSMEM_offset_0_alias, 0, 64
	.other		__nv_reservedSMEM_offset_0_alias,@"STO_CUDA_RESERVED_SHARED STV_DEFAULT"
__nv_reservedSMEM_offset_0_alias:
	.zero		0
	.zero		64


//--------------------- .nv.constant0._Z18matmul_ShareMemoryPiS_S_i --------------------------
	.section	.nv.constant0._Z18matmul_ShareMemoryPiS_S_i,"a",@progbits
	.sectionflags	@""
	.align	4
.nv.constant0._Z18matmul_ShareMemoryPiS_S_i:
	.zero		924


//--------------------- SYMBOLS --------------------------

	.type		.nv.reservedSmem.offset0,@object
	.size		.nv.reservedSmem.offset0,0x4
	.type		.nv.reservedSmem.cap,@object
	.size		.nv.reservedSmem.cap,0x4
